	.headerflags	@"EF_CUDA_TEXMODE_UNIFIED EF_CUDA_64BIT_ADDRESS EF_CUDA_ACCELERATORS EF_CUDA_SM90 EF_CUDA_VIRTUAL_SM(EF_CUDA_SM90)"
	.elftype	@"ET_EXEC"


//--------------------- .nv.info                  --------------------------
	.section	.nv.info,"",@"SHT_CUDA_INFO"
	.align	4


	//----- nvinfo : EIATTR_REGCOUNT
	.align		4
        /*0000*/ 	.byte	0x04, 0x2f
        /*0002*/ 	.short	(.L_1 - .L_0)
	.align		4
.L_0:
        /*0004*/ 	.word	index@(triton_poi_fused_add_clamp_37)
        /*0008*/ 	.word	0x00000008


	//----- nvinfo : EIATTR_MIN_STACK_SIZE
	.align		4
.L_1:
        /*000c*/ 	.byte	0x04, 0x12
        /*000e*/ 	.short	(.L_3 - .L_2)
	.align		4
.L_2:
        /*0010*/ 	.word	index@(triton_poi_fused_add_clamp_37)
        /*0014*/ 	.word	0x00000000


	//----- nvinfo : EIATTR_FRAME_SIZE
	.align		4
.L_3:
        /*0018*/ 	.byte	0x04, 0x11
        /*001a*/ 	.short	(.L_5 - .L_4)
	.align		4
.L_4:
        /*001c*/ 	.word	index@(triton_poi_fused_add_clamp_37)
        /*0020*/ 	.word	0x00000000


	//----- nvinfo : EIATTR_MIN_STACK_SIZE
	.align		4
.L_5:
        /*0024*/ 	.byte	0x04, 0x12
        /*0026*/ 	.short	(.L_7 - .L_6)
	.align		4
.L_6:
        /*0028*/ 	.word	index@(triton_poi_fused_add_clamp_37)
        /*002c*/ 	.word	0x00000000
.L_7:


//--------------------- .nv.info.triton_poi_fused_add_clamp_37 --------------------------
	.section	.nv.info.triton_poi_fused_add_clamp_37,"",@"SHT_CUDA_INFO"
	.sectionflags	@""
	.align	4


	//----- nvinfo : EIATTR_CUDA_API_VERSION
	.align		4
        /*0000*/ 	.byte	0x04, 0x37
        /*0002*/ 	.short	(.L_9 - .L_8)
.L_8:
        /*0004*/ 	.word	0x0000007c


	//----- nvinfo : EIATTR_KPARAM_INFO
	.align		4
.L_9:
        /*0008*/ 	.byte	0x04, 0x17
        /*000a*/ 	.short	(.L_11 - .L_10)
.L_10:
        /*000c*/ 	.word	0x00000000
        /*0010*/ 	.short	0x0001
        /*0012*/ 	.short	0x0008
        /*0014*/ 	.byte	0x00, 0xf0, 0x11, 0x00


	//----- nvinfo : EIATTR_KPARAM_INFO
	.align		4
.L_11:
        /*0018*/ 	.byte	0x04, 0x17
        /*001a*/ 	.short	(.L_13 - .L_12)
.L_12:
        /*001c*/ 	.word	0x00000000
        /*0020*/ 	.short	0x0000
        /*0022*/ 	.short	0x0000
        /*0024*/ 	.byte	0x00, 0xf4, 0x21, 0x00


	//----- nvinfo : EIATTR_SPARSE_MMA_MASK
	.align		4
.L_13:
        /*0028*/ 	.byte	0x03, 0x50
        /*002a*/ 	.short	0x0000


	//----- nvinfo : EIATTR_MAXREG_COUNT
	.align		4
        /*002c*/ 	.byte	0x03, 0x1b
        /*002e*/ 	.short	0x00ff


	//----- nvinfo : EIATTR_EXIT_INSTR_OFFSETS
	.align		4
        /*0030*/ 	.byte	0x04, 0x1c
        /*0032*/ 	.short	(.L_15 - .L_14)


	//   ....[0]....
.L_14:
        /*0034*/ 	.word	0x00000100


	//   ....[1]....
        /*0038*/ 	.word	0x00000130


	//----- nvinfo : EIATTR_REQNTID
	.align		4
.L_15:
        /*003c*/ 	.byte	0x04, 0x10
        /*003e*/ 	.short	(.L_17 - .L_16)
.L_16:
        /*0040*/ 	.word	0x00000020
        /*0044*/ 	.word	0x00000001
        /*0048*/ 	.word	0x00000001


	//----- nvinfo : EIATTR_CBANK_PARAM_SIZE
	.align		4
.L_17:
        /*004c*/ 	.byte	0x03, 0x19
        /*004e*/ 	.short	0x000c


	//----- nvinfo : EIATTR_PARAM_CBANK
	.align		4
        /*0050*/ 	.byte	0x04, 0x0a
        /*0052*/ 	.short	(.L_19 - .L_18)
	.align		4
.L_18:
        /*0054*/ 	.word	index@(.nv.constant0.triton_poi_fused_add_clamp_37)
        /*0058*/ 	.short	0x0210
        /*005a*/ 	.short	0x000c


	//----- nvinfo : EIATTR_SW_WAR
	.align		4
.L_19:
        /*005c*/ 	.byte	0x04, 0x36
        /*005e*/ 	.short	(.L_21 - .L_20)
.L_20:
        /*0060*/ 	.word	0x00000008
.L_21:


//--------------------- .nv.callgraph             --------------------------
	.section	.nv.callgraph,"",@"SHT_CUDA_CALLGRAPH"
	.align	4
	.sectionentsize	8
	.align		4
        /*0000*/ 	.word	0x00000000
	.align		4
        /*0004*/ 	.word	0xffffffff
	.align		4
        /*0008*/ 	.word	0x00000000
	.align		4
        /*000c*/ 	.word	0xfffffffe
	.align		4
        /*0010*/ 	.word	0x00000000
	.align		4
        /*0014*/ 	.word	0xfffffffd
	.align		4
        /*0018*/ 	.word	0x00000000
	.align		4
        /*001c*/ 	.word	0xfffffffc


//--------------------- .text.triton_poi_fused_add_clamp_37 --------------------------
	.section	.text.triton_poi_fused_add_clamp_37,"ax",@progbits
	.align	128
        .global         triton_poi_fused_add_clamp_37
        .type           triton_poi_fused_add_clamp_37,@function
        .size           triton_poi_fused_add_clamp_37,(.L_x_1 - triton_poi_fused_add_clamp_37)
        .other          triton_poi_fused_add_clamp_37,@"STO_CUDA_ENTRY STV_DEFAULT"
triton_poi_fused_add_clamp_37:
.text.triton_poi_fused_add_clamp_37:
[----:B------:R-:W0:Y:S02]  /*0000*/  LDC R1, c[0x0][0x28] ;  /* 0x00000a00ff017b82 */ /* 0x000e240000000800 */
[----:B------:R-:W1:Y:S01]  /*0010*/  S2R R2, SR_TID.X ;  /* 0x0000000000027919 */ /* 0x000e620000002100 */
[----:B------:R-:W2:Y:S01]  /*0020*/  LDC.64 R4, c[0x0][0x210] ;  /* 0x00008400ff047b82 */ /* 0x000ea20000000a00 */
[----:B------:R-:W3:Y:S01]  /*0030*/  S2R R3, SR_CTAID.X ;  /* 0x0000000000037919 */ /* 0x000ee20000002500 */
[C---:B-1----:R-:W-:Y:S02]  /*0040*/  LOP3.LUT R0, R2.reuse, 0x7, RZ, 0xc0, !PT ;  /* 0x0000000702007812 */ /* 0x042fe400078ec0ff */
[----:B------:R-:W-:-:S03]  /*0050*/  LOP3.LUT P0, RZ, R2, 0x18, RZ, 0xc0, !PT ;  /* 0x0000001802ff7812 */ /* 0x000fc6000780c0ff */
[----:B---3--:R-:W-:-:S04]  /*0060*/  IMAD R3, R3, 0x8, R0 ;  /* 0x0000000803037824 */ /* 0x008fc800078e0200 */
[C---:B--2---:R-:W-:Y:S01]  /*0070*/  IMAD.WIDE R4, R3.reuse, 0x8, R4 ;  /* 0x0000000803047825 */ /* 0x044fe200078e0204 */
[----:B------:R-:W-:Y:S02]  /*0080*/  I2FP.F32.S32 R0, R3 ;  /* 0x0000000300007245 */ /* 0x000fe40000201400 */
[----:B------:R-:W-:-:S03]  /*0090*/  ISETP.LT.AND P0, PT, R3, 0x8, !P0 ;  /* 0x000000080300780c */ /* 0x000fc60004701270 */
[----:B------:R-:W-:-:S05]  /*00a0*/  FMUL R0, R0, 0.42857143282890319824 ;  /* 0x3edb6db700007820 */ /* 0x000fca0000400000 */
[----:B------:R-:W-:-:S06]  /*00b0*/  FMNMX R0, RZ, R0, !PT ;  /* 0x00000000ff007209 */ /* 0x000fcc0007800000 */
[----:B------:R-:W1:Y:S02]  /*00c0*/  F2I.TRUNC.NTZ R0, R0 ;  /* 0x0000000000007305 */ /* 0x000e64000020f100 */
[----:B-1----:R-:W-:-:S05]  /*00d0*/  VIMNMX R2, R0, 0x2, PT ;  /* 0x0000000200027848 */ /* 0x002fca0003fe0100 */
[----:B------:R-:W-:-:S05]  /*00e0*/  VIADD R2, R2, 0x1 ;  /* 0x0000000102027836 */ /* 0x000fca0000000000 */
[----:B------:R-:W-:Y:S01]  /*00f0*/  SHF.R.S32.HI R3, RZ, 0x1f, R2 ;  /* 0x0000001fff037819 */ /* 0x000fe20000011402 */
[----:B------:R-:W-:Y:S06]  /*0100*/  @!P0 EXIT ;  /* 0x000000000000894d */ /* 0x000fec0003800000 */
[----:B------:R-:W-:Y:S02]  /*0110*/  ULDC.64 UR4, c[0x0][0x208] ;  /* 0x0000820000047ab9 */ /* 0x000fe40000000a00 */
[----:B------:R-:W-:Y:S01]  /*0120*/  STG.E.64 desc[UR4][R4.64], R2 ;  /* 0x0000000204007986 */ /* 0x000fe2000c101b04 */
[----:B------:R-:W-:Y:S05]  /*0130*/  EXIT ;  /* 0x000000000000794d */ /* 0x000fea0003800000 */
.L_x_0:
[----:B------:R-:W-:-:S00]  /*0140*/  BRA `(.L_x_0) ;  /* 0xfffffffc00fc7947 */ /* 0x000fc0000383ffff */
[----:B------:R-:W-:-:S00]  /*0150*/  NOP ;  /* 0x0000000000007918 */ /* 0x000fc00000000000 */
        /* <DEDUP_REMOVED lines=10> */
.L_x_1:


//--------------------- .nv.constant0.triton_poi_fused_add_clamp_37 --------------------------
	.section	.nv.constant0.triton_poi_fused_add_clamp_37,"a",@progbits
	.sectionflags	@""
	.align	4
.nv.constant0.triton_poi_fused_add_clamp_37:
	.zero		540
